//
// Generated by NVIDIA NVVM Compiler
//
// Compiler Build ID: CL-36424714
// Cuda compilation tools, release 13.0, V13.0.88
// Based on NVVM 20.0.0
//

.version 9.0
.target sm_100
.address_size 64

	// .globl	_Z11integral_piPd

.visible .entry _Z11integral_piPd(
	.param .u64 .ptr .align 1 _Z11integral_piPd_param_0
)
{
	.reg .pred 	%p<2>;
	.reg .b32 	%r<16>;
	.reg .b64 	%rd<5>;
	.reg .b64 	%fd<29>;

	ld.param.u64 	%rd1, [_Z11integral_piPd_param_0];
	mov.u32 	%r6, %tid.x;
	mov.u32 	%r7, %ctaid.x;
	shl.b32 	%r8, %r7, 8;
	add.s32 	%r1, %r8, %r6;
	mad.lo.s32 	%r2, %r1, 100000, 100001;
	mul.lo.s32 	%r9, %r6, 100000;
	mad.lo.s32 	%r10, %r7, 25600000, %r9;
	or.b32  	%r15, %r10, 2;
	mov.f64 	%fd28, 0d0000000000000000;
$L__BB0_1:
	add.s32 	%r11, %r15, -1;
	cvt.rn.f64.u32 	%fd4, %r11;
	add.f64 	%fd5, %fd4, 0d3FE0000000000000;
	div.rn.f64 	%fd6, %fd5, 0d41C86A0000000000;
	fma.rn.f64 	%fd7, %fd6, %fd6, 0d3FF0000000000000;
	mov.f64 	%fd8, 0d4010000000000000;
	div.rn.f64 	%fd9, %fd8, %fd7;
	add.f64 	%fd10, %fd28, %fd9;
	add.s32 	%r12, %r15, 2;
	cvt.rn.f64.u32 	%fd11, %r15;
	add.f64 	%fd12, %fd11, 0d3FE0000000000000;
	div.rn.f64 	%fd13, %fd12, 0d41C86A0000000000;
	fma.rn.f64 	%fd14, %fd13, %fd13, 0d3FF0000000000000;
	div.rn.f64 	%fd15, %fd8, %fd14;
	add.f64 	%fd16, %fd10, %fd15;
	add.s32 	%r13, %r15, 1;
	cvt.rn.f64.u32 	%fd17, %r13;
	add.f64 	%fd18, %fd17, 0d3FE0000000000000;
	div.rn.f64 	%fd19, %fd18, 0d41C86A0000000000;
	fma.rn.f64 	%fd20, %fd19, %fd19, 0d3FF0000000000000;
	div.rn.f64 	%fd21, %fd8, %fd20;
	add.f64 	%fd22, %fd16, %fd21;
	cvt.rn.f64.u32 	%fd23, %r12;
	add.f64 	%fd24, %fd23, 0d3FE0000000000000;
	div.rn.f64 	%fd25, %fd24, 0d41C86A0000000000;
	fma.rn.f64 	%fd26, %fd25, %fd25, 0d3FF0000000000000;
	div.rn.f64 	%fd27, %fd8, %fd26;
	add.f64 	%fd28, %fd22, %fd27;
	add.s32 	%r5, %r15, 4;
	add.s32 	%r14, %r15, 3;
	setp.lt.u32 	%p1, %r14, %r2;
	mov.u32 	%r15, %r5;
	@%p1 bra 	$L__BB0_1;
	cvta.to.global.u64 	%rd2, %rd1;
	mul.wide.u32 	%rd3, %r1, 8;
	add.s64 	%rd4, %rd2, %rd3;
	st.global.f64 	[%rd4], %fd28;
	ret;

}


// ===== COMPILED SASS (sm_100) =====

	.target	sm_100

	.elftype	@"ET_EXEC"


//--------------------- .note.nv.tkinfo           --------------------------
	.section	.note.nv.tkinfo,"",@"SHT_NOTE"
	.sectionflags	@"SHF_NOTE_NV_TKINFO"
	.tkinfo
        /*0018*/ 	.word	0x00000002
        /*0030*/ 	.string	""
        /*0030*/ 	.string	"ptxas"
        /*0030*/ 	.string	"Cuda compilation tools, release 13.0, V13.0.88"
        /*0030*/ 	.string	"Build cuda_13.0.r13.0/compiler.36424714_0"
        /*0030*/ 	.string	"-arch sm_100 -m 64 "



//--------------------- .note.nv.cuinfo           --------------------------
	.section	.note.nv.cuinfo,"",@"SHT_NOTE"
	.sectionflags	@"SHF_NOTE_NV_CUINFO"
        /*0018*/ 	.short	0x0002
        /*001a*/ 	.short	0x0064
        /*001c*/ 	.short	0x0082
	.zero		2


//--------------------- .nv.info                  --------------------------
	.section	.nv.info,"",@"SHT_CUDA_INFO"
	.align	4


	//----- nvinfo : EIATTR_REGCOUNT
	.align		4
        /*0000*/ 	.byte	0x04, 0x2f
        /*0002*/ 	.short	(.L_1 - .L_0)
	.align		4
.L_0:
        /*0004*/ 	.word	index@(_Z11integral_piPd)
        /*0008*/ 	.word	0x0000001d


	//----- nvinfo : EIATTR_FRAME_SIZE
	.align		4
.L_1:
        /*000c*/ 	.byte	0x04, 0x11
        /*000e*/ 	.short	(.L_3 - .L_2)
	.align		4
.L_2:
        /*0010*/ 	.word	index@($__internal_0_$__cuda_sm20_div_rn_f64_full)
        /*0014*/ 	.word	0x00000000


	//----- nvinfo : EIATTR_FRAME_SIZE
	.align		4
.L_3:
        /*0018*/ 	.byte	0x04, 0x11
        /*001a*/ 	.short	(.L_5 - .L_4)
	.align		4
.L_4:
        /*001c*/ 	.word	index@(_Z11integral_piPd)
        /*0020*/ 	.word	0x00000000


	//----- nvinfo : EIATTR_MIN_STACK_SIZE
	.align		4
.L_5:
        /*0024*/ 	.byte	0x04, 0x12
        /*0026*/ 	.short	(.L_7 - .L_6)
	.align		4
.L_6:
        /*0028*/ 	.word	index@(_Z11integral_piPd)
        /*002c*/ 	.word	0x00000000
.L_7:


//--------------------- .nv.compat                --------------------------
	.section	.nv.compat,"",@"SHT_CUDA_COMPAT_INFO"
	.align	4
        /*0000*/ 	.byte	0x02, 0x09, 0x00, 0x00, 0x02, 0x02, 0x01, 0x00, 0x02, 0x05, 0x05, 0x00, 0x03, 0x07, 0x01, 0x01
        /*0010*/ 	.byte	0x02, 0x03, 0x00, 0x00, 0x02, 0x06, 0x01, 0x00, 0x04, 0x0b, 0x08, 0x00, 0x01, 0x00, 0x00, 0x00
        /*0020*/ 	.byte	0x00, 0x00, 0x00, 0x00


//--------------------- .nv.info._Z11integral_piPd --------------------------
	.section	.nv.info._Z11integral_piPd,"",@"SHT_CUDA_INFO"
	.sectionflags	@""
	.align	4


	//----- nvinfo : EIATTR_CUDA_API_VERSION
	.align		4
        /*0000*/ 	.byte	0x04, 0x37
        /*0002*/ 	.short	(.L_9 - .L_8)
.L_8:
        /*0004*/ 	.word	0x00000082


	//----- nvinfo : EIATTR_KPARAM_INFO
	.align		4
.L_9:
        /*0008*/ 	.byte	0x04, 0x17
        /*000a*/ 	.short	(.L_11 - .L_10)
.L_10:
        /*000c*/ 	.word	0x00000000
        /*0010*/ 	.short	0x0000
        /*0012*/ 	.short	0x0000
        /*0014*/ 	.byte	0x00, 0xf5, 0x21, 0x00


	//----- nvinfo : EIATTR_SPARSE_MMA_MASK
	.align		4
.L_11:
        /*0018*/ 	.byte	0x03, 0x50
        /*001a*/ 	.short	0x0000


	//----- nvinfo : EIATTR_MAXREG_COUNT
	.align		4
        /*001c*/ 	.byte	0x03, 0x1b
        /*001e*/ 	.short	0x00ff


	//----- nvinfo : EIATTR_MERCURY_ISA_VERSION
	.align		4
        /*0020*/ 	.byte	0x03, 0x5f
        /*0022*/ 	.short	0x0101


	//----- nvinfo : EIATTR_VRC_CTA_INIT_COUNT
	.align		4
        /*0024*/ 	.byte	0x02, 0x4a
	.zero		1
	.zero		1


	//----- nvinfo : EIATTR_EXIT_INSTR_OFFSETS
	.align		4
        /*0028*/ 	.byte	0x04, 0x1c
        /*002a*/ 	.short	(.L_13 - .L_12)


	//   ....[0]....
.L_12:
        /*002c*/ 	.word	0x00000d80


	//----- nvinfo : EIATTR_CRS_STACK_SIZE
	.align		4
.L_13:
        /*0030*/ 	.byte	0x04, 0x1e
        /*0032*/ 	.short	(.L_15 - .L_14)
.L_14:
        /*0034*/ 	.word	0x00000000


	//----- nvinfo : EIATTR_CBANK_PARAM_SIZE
	.align		4
.L_15:
        /*0038*/ 	.byte	0x03, 0x19
        /*003a*/ 	.short	0x0008


	//----- nvinfo : EIATTR_PARAM_CBANK
	.align		4
        /*003c*/ 	.byte	0x04, 0x0a
        /*003e*/ 	.short	(.L_17 - .L_16)
	.align		4
.L_16:
        /*0040*/ 	.word	index@(.nv.constant0._Z11integral_piPd)
        /*0044*/ 	.short	0x0380
        /*0046*/ 	.short	0x0008


	//----- nvinfo : EIATTR_SW_WAR
	.align		4
.L_17:
        /*0048*/ 	.byte	0x04, 0x36
        /*004a*/ 	.short	(.L_19 - .L_18)
.L_18:
        /*004c*/ 	.word	0x00000008
.L_19:


//--------------------- .nv.callgraph             --------------------------
	.section	.nv.callgraph,"",@"SHT_CUDA_CALLGRAPH"
	.align	4
	.sectionentsize	8
	.align		4
        /*0000*/ 	.word	0x00000000
	.align		4
        /*0004*/ 	.word	0xffffffff
	.align		4
        /*0008*/ 	.word	0x00000000
	.align		4
        /*000c*/ 	.word	0xfffffffe
	.align		4
        /*0010*/ 	.word	0x00000000
	.align		4
        /*0014*/ 	.word	0xfffffffd
	.align		4
        /*0018*/ 	.word	0x00000000
	.align		4
        /*001c*/ 	.word	0xfffffffc


//--------------------- .text._Z11integral_piPd   --------------------------
	.section	.text._Z11integral_piPd,"ax",@progbits
	.align	128
        .global         _Z11integral_piPd
        .type           _Z11integral_piPd,@function
        .size           _Z11integral_piPd,(.L_x_24 - _Z11integral_piPd)
        .other          _Z11integral_piPd,@"STO_CUDA_ENTRY STV_DEFAULT"
_Z11integral_piPd:
.text._Z11integral_piPd:
[----:B------:R-:W-:Y:S01]  /*0000*/  LDC R1, c[0x0][0x37c] ;  /* 0x0000df00ff017b82 */ /* 0x000fe20000000800 */
[----:B------:R-:W0:Y:S01]  /*0010*/  S2R R2, SR_TID.X ;  /* 0x0000000000027919 */ /* 0x000e220000002100 */
[----:B------:R-:W-:Y:S01]  /*0020*/  IMAD.MOV.U32 R5, RZ, RZ, 0x186a0 ;  /* 0x000186a0ff057424 */ /* 0x000fe200078e00ff */
[----:B------:R-:W-:Y:S01]  /*0030*/  BSSY.RECONVERGENT B0, `(.L_x_0) ;  /* 0x00000d1000007945 */ /* 0x000fe20003800200 */
[----:B------:R-:W-:Y:S01]  /*0040*/  IMAD.MOV.U32 R7, RZ, RZ, 0x186a0 ;  /* 0x000186a0ff077424 */ /* 0x000fe200078e00ff */
[----:B------:R-:W0:Y:S01]  /*0050*/  S2R R3, SR_CTAID.X ;  /* 0x0000000000037919 */ /* 0x000e220000002500 */
[----:B------:R-:W-:Y:S01]  /*0060*/  CS2R R22, SRZ ;  /* 0x0000000000167805 */ /* 0x000fe2000001ff00 */
[----:B------:R-:W1:Y:S01]  /*0070*/  LDCU.64 UR4, c[0x0][0x358] ;  /* 0x00006b00ff0477ac */ /* 0x000e620008000a00 */
[----:B0-----:R-:W-:-:S04]  /*0080*/  IMAD R2, R3, 0x100, R2 ;  /* 0x0000010003027824 */ /* 0x001fc800078e0202 */
[C---:B------:R-:W-:Y:S02]  /*0090*/  IMAD R3, R2.reuse, R5, 0x186a1 ;  /* 0x000186a102037424 */ /* 0x040fe400078e0205 */
[----:B-1----:R-:W-:-:S07]  /*00a0*/  IMAD R4, R2, R7, 0x2 ;  /* 0x0000000202047424 */ /* 0x002fce00078e0207 */
.L_x_17:
[----:B------:R-:W0:Y:S01]  /*00b0*/  MUFU.RCP64H R9, 819200000 ;  /* 0x41c86a0000097908 */ /* 0x000e220000001800 */
[----:B------:R-:W-:Y:S02]  /*00c0*/  HFMA2 R13, -RZ, RZ, 2.890625, 3072 ;  /* 0x41c86a00ff0d7431 */ /* 0x000fe400000001ff */
[----:B------:R-:W-:Y:S01]  /*00d0*/  IMAD.MOV.U32 R12, RZ, RZ, 0x0 ;  /* 0x00000000ff0c7424 */ /* 0x000fe200078e00ff */
[----:B------:R-:W-:Y:S01]  /*00e0*/  BSSY.RECONVERGENT B1, `(.L_x_1) ;  /* 0x0000017000017945 */ /* 0x000fe20003800200 */
[----:B------:R-:W-:Y:S02]  /*00f0*/  IMAD.MOV.U32 R8, RZ, RZ, 0x1 ;  /* 0x00000001ff087424 */ /* 0x000fe400078e00ff */
[----:B------:R-:W-:-:S04]  /*0100*/  VIADD R0, R4, 0xffffffff ;  /* 0xffffffff04007836 */ /* 0x000fc80000000000 */
[----:B0-----:R-:W-:-:S08]  /*0110*/  DFMA R6, R8, -R12, 1 ;  /* 0x3ff000000806742b */ /* 0x001fd0000000080c */
[----:B------:R-:W-:Y:S02]  /*0120*/  DFMA R10, R6, R6, R6 ;  /* 0x00000006060a722b */ /* 0x000fe40000000006 */
[----:B------:R-:W0:Y:S06]  /*0130*/  I2F.F64.U32 R6, R0 ;  /* 0x0000000000067312 */ /* 0x000e2c0000201800 */
[----:B------:R-:W-:-:S08]  /*0140*/  DFMA R10, R8, R10, R8 ;  /* 0x0000000a080a722b */ /* 0x000fd00000000008 */
[----:B------:R-:W-:Y:S02]  /*0150*/  DFMA R8, R10, -R12, 1 ;  /* 0x3ff000000a08742b */ /* 0x000fe4000000080c */
[----:B0-----:R-:W-:-:S06]  /*0160*/  DADD R12, R6, 0.5 ;  /* 0x3fe00000060c7429 */ /* 0x001fcc0000000000 */
[----:B------:R-:W-:-:S04]  /*0170*/  DFMA R8, R10, R8, R10 ;  /* 0x000000080a08722b */ /* 0x000fc8000000000a */
[----:B------:R-:W-:-:S04]  /*0180*/  FSETP.GEU.AND P1, PT, |R13|, 6.5827683646048100446e-37, PT ;  /* 0x036000000d00780b */ /* 0x000fc80003f2e200 */
[----:B------:R-:W-:-:S08]  /*0190*/  DMUL R6, R12, R8 ;  /* 0x000000080c067228 */ /* 0x000fd00000000000 */
[----:B------:R-:W-:-:S08]  /*01a0*/  DFMA R10, R6, -819200000, R12 ;  /* 0xc1c86a00060a782b */ /* 0x000fd0000000000c */
[----:B------:R-:W-:-:S10]  /*01b0*/  DFMA R6, R8, R10, R6 ;  /* 0x0000000a0806722b */ /* 0x000fd40000000006 */
[----:B------:R-:W-:-:S05]  /*01c0*/  FFMA R5, RZ, 25.0517578125, R7 ;  /* 0x41c86a00ff057823 */ /* 0x000fca0000000007 */
[----:B------:R-:W-:-:S13]  /*01d0*/  FSETP.GT.AND P0, PT, |R5|, 1.469367938527859385e-39, PT ;  /* 0x001000000500780b */ /* 0x000fda0003f04200 */
[----:B------:R-:W-:Y:S05]  /*01e0*/  @P0 BRA P1, `(.L_x_2) ;  /* 0x0000000000180947 */ /* 0x000fea0000800000 */
[----:B------:R-:W-:Y:S01]  /*01f0*/  IMAD.MOV.U32 R8, RZ, RZ, RZ ;  /* 0x000000ffff087224 */ /* 0x000fe200078e00ff */
[----:B------:R-:W-:Y:S01]  /*0200*/  MOV R0, 0x230 ;  /* 0x0000023000007802 */ /* 0x000fe20000000f00 */
[----:B------:R-:W-:-:S07]  /*0210*/  IMAD.MOV.U32 R11, RZ, RZ, 0x41c86a00 ;  /* 0x41c86a00ff0b7424 */ /* 0x000fce00078e00ff */
[----:B------:R-:W-:Y:S05]  /*0220*/  CALL.REL.NOINC `($__internal_0_$__cuda_sm20_div_rn_f64_full) ;  /* 0x0000000800d87944 */ /* 0x000fea0003c00000 */
[----:B------:R-:W-:Y:S01]  /*0230*/  MOV R6, R8 ;  /* 0x0000000800067202 */ /* 0x000fe20000000f00 */
[----:B------:R-:W-:-:S07]  /*0240*/  IMAD.MOV.U32 R7, RZ, RZ, R9 ;  /* 0x000000ffff077224 */ /* 0x000fce00078e0009 */
.L_x_2:
[----:B------:R-:W-:Y:S05]  /*0250*/  BSYNC.RECONVERGENT B1 ;  /* 0x0000000000017941 */ /* 0x000fea0003800200 */
.L_x_1:
[----:B------:R-:W-:Y:S01]  /*0260*/  DFMA R8, R6, R6, 1 ;  /* 0x3ff000000608742b */ /* 0x000fe20000000006 */
[----:B------:R-:W-:Y:S01]  /*0270*/  BSSY.RECONVERGENT B1, `(.L_x_3) ;  /* 0x0000015000017945 */ /* 0x000fe20003800200 */
[----:B------:R-:W-:-:S04]  /*0280*/  IMAD.MOV.U32 R6, RZ, RZ, 0x1 ;  /* 0x00000001ff067424 */ /* 0x000fc800078e00ff */
[----:B------:R-:W0:Y:S02]  /*0290*/  MUFU.RCP64H R7, R9 ;  /* 0x0000000900077308 */ /* 0x000e240000001800 */
[----:B0-----:R-:W-:-:S08]  /*02a0*/  DFMA R10, -R8, R6, 1 ;  /* 0x3ff00000080a742b */ /* 0x001fd00000000106 */
[----:B------:R-:W-:-:S08]  /*02b0*/  DFMA R10, R10, R10, R10 ;  /* 0x0000000a0a0a722b */ /* 0x000fd0000000000a */
[----:B------:R-:W-:-:S08]  /*02c0*/  DFMA R10, R6, R10, R6 ;  /* 0x0000000a060a722b */ /* 0x000fd00000000006 */
[----:B------:R-:W-:-:S08]  /*02d0*/  DFMA R6, -R8, R10, 1 ;  /* 0x3ff000000806742b */ /* 0x000fd0000000010a */
[----:B------:R-:W-:-:S08]  /*02e0*/  DFMA R6, R10, R6, R10 ;  /* 0x000000060a06722b */ /* 0x000fd0000000000a */
[----:B------:R-:W-:-:S08]  /*02f0*/  DMUL R10, R6, 4 ;  /* 0x40100000060a7828 */ /* 0x000fd00000000000 */
[----:B------:R-:W-:-:S08]  /*0300*/  DFMA R12, -R8, R10, 4 ;  /* 0x40100000080c742b */ /* 0x000fd0000000010a */
[----:B------:R-:W-:-:S10]  /*0310*/  DFMA R6, R6, R12, R10 ;  /* 0x0000000c0606722b */ /* 0x000fd4000000000a */
[----:B------:R-:W-:-:S05]  /*0320*/  FFMA R0, RZ, R9, R7 ;  /* 0x00000009ff007223 */ /* 0x000fca0000000007 */
[----:B------:R-:W-:-:S13]  /*0330*/  FSETP.GT.AND P0, PT, |R0|, 1.469367938527859385e-39, PT ;  /* 0x001000000000780b */ /* 0x000fda0003f04200 */
[----:B------:R-:W-:Y:S05]  /*0340*/  @P0 BRA `(.L_x_4) ;  /* 0x00000000001c0947 */ /* 0x000fea0003800000 */
[----:B------:R-:W-:Y:S01]  /*0350*/  IMAD.MOV.U32 R11, RZ, RZ, R9 ;  /* 0x000000ffff0b7224 */ /* 0x000fe200078e0009 */
[----:B------:R-:W-:Y:S01]  /*0360*/  MOV R13, 0x40100000 ;  /* 0x40100000000d7802 */ /* 0x000fe20000000f00 */
[----:B------:R-:W-:Y:S01]  /*0370*/  IMAD.MOV.U32 R12, RZ, RZ, RZ ;  /* 0x000000ffff0c7224 */ /* 0x000fe200078e00ff */
[----:B------:R-:W-:-:S07]  /*0380*/  MOV R0, 0x3a0 ;  /* 0x000003a000007802 */ /* 0x000fce0000000f00 */
[----:B------:R-:W-:Y:S05]  /*0390*/  CALL.REL.NOINC `($__internal_0_$__cuda_sm20_div_rn_f64_full) ;  /* 0x00000008007c7944 */ /* 0x000fea0003c00000 */
[----:B------:R-:W-:Y:S02]  /*03a0*/  IMAD.MOV.U32 R6, RZ, RZ, R8 ;  /* 0x000000ffff067224 */ /* 0x000fe400078e0008 */
[----:B------:R-:W-:-:S07]  /*03b0*/  IMAD.MOV.U32 R7, RZ, RZ, R9 ;  /* 0x000000ffff077224 */ /* 0x000fce00078e0009 */
.L_x_4:
[----:B------:R-:W-:Y:S05]  /*03c0*/  BSYNC.RECONVERGENT B1 ;  /* 0x0000000000017941 */ /* 0x000fea0003800200 */
.L_x_3:
[----:B------:R-:W0:Y:S01]  /*03d0*/  MUFU.RCP64H R9, 819200000 ;  /* 0x41c86a0000097908 */ /* 0x000e220000001800 */
[----:B------:R-:W-:Y:S01]  /*03e0*/  IMAD.MOV.U32 R10, RZ, RZ, 0x0 ;  /* 0x00000000ff0a7424 */ /* 0x000fe200078e00ff */
[----:B------:R-:W-:Y:S01]  /*03f0*/  MOV R8, 0x1 ;  /* 0x0000000100087802 */ /* 0x000fe20000000f00 */
[----:B------:R-:W-:Y:S01]  /*0400*/  IMAD.MOV.U32 R11, RZ, RZ, 0x41c86a00 ;  /* 0x41c86a00ff0b7424 */ /* 0x000fe200078e00ff */
[----:B------:R-:W-:Y:S01]  /*0410*/  BSSY.RECONVERGENT B1, `(.L_x_5) ;  /* 0x0000015000017945 */ /* 0x000fe20003800200 */
[----:B------:R-:W-:Y:S01]  /*0420*/  DADD R22, R6, R22 ;  /* 0x0000000006167229 */ /* 0x000fe20000000016 */
[----:B------:R-:W-:-:S03]  /*0430*/  VIADD R26, R4, 0x2 ;  /* 0x00000002041a7836 */ /* 0x000fc60000000000 */
        /* <DEDUP_REMOVED lines=18> */
.L_x_6:
[----:B------:R-:W-:Y:S05]  /*0560*/  BSYNC.RECONVERGENT B1 ;  /* 0x0000000000017941 */ /* 0x000fea0003800200 */
.L_x_5:
[----:B------:R-:W-:Y:S01]  /*0570*/  DFMA R8, R8, R8, 1 ;  /* 0x3ff000000808742b */ /* 0x000fe20000000008 */
[----:B------:R-:W-:Y:S01]  /*0580*/  IMAD.MOV.U32 R6, RZ, RZ, 0x1 ;  /* 0x00000001ff067424 */ /* 0x000fe200078e00ff */
[----:B------:R-:W-:Y:S04]  /*0590*/  BSSY.RECONVERGENT B1, `(.L_x_7) ;  /* 0x0000014000017945 */ /* 0x000fe80003800200 */
        /* <DEDUP_REMOVED lines=12> */
[----:B------:R-:W-:Y:S01]  /*0660*/  MOV R11, R9 ;  /* 0x00000009000b7202 */ /* 0x000fe20000000f00 */
[----:B------:R-:W-:Y:S01]  /*0670*/  IMAD.MOV.U32 R12, RZ, RZ, RZ ;  /* 0x000000ffff0c7224 */ /* 0x000fe200078e00ff */
[----:B------:R-:W-:Y:S01]  /*0680*/  MOV R0, 0x6b0 ;  /* 0x000006b000007802 */ /* 0x000fe20000000f00 */
[----:B------:R-:W-:-:S07]  /*0690*/  IMAD.MOV.U32 R13, RZ, RZ, 0x40100000 ;  /* 0x40100000ff0d7424 */ /* 0x000fce00078e00ff */
[----:B------:R-:W-:Y:S05]  /*06a0*/  CALL.REL.NOINC `($__internal_0_$__cuda_sm20_div_rn_f64_full) ;  /* 0x0000000400b87944 */ /* 0x000fea0003c00000 */
[----:B------:R-:W-:Y:S02]  /*06b0*/  IMAD.MOV.U32 R6, RZ, RZ, R8 ;  /* 0x000000ffff067224 */ /* 0x000fe400078e0008 */
[----:B------:R-:W-:-:S07]  /*06c0*/  IMAD.MOV.U32 R7, RZ, RZ, R9 ;  /* 0x000000ffff077224 */ /* 0x000fce00078e0009 */
.L_x_8:
[----:B------:R-:W-:Y:S05]  /*06d0*/  BSYNC.RECONVERGENT B1 ;  /* 0x0000000000017941 */ /* 0x000fea0003800200 */
.L_x_7:
[----:B------:R-:W0:Y:S01]  /*06e0*/  MUFU.RCP64H R9, 819200000 ;  /* 0x41c86a0000097908 */ /* 0x000e220000001800 */
[----:B------:R-:W-:Y:S01]  /*06f0*/  MOV R10, 0x0 ;  /* 0x00000000000a7802 */ /* 0x000fe20000000f00 */
[----:B------:R-:W-:Y:S01]  /*0700*/  IMAD.MOV.U32 R11, RZ, RZ, 0x41c86a00 ;  /* 0x41c86a00ff0b7424 */ /* 0x000fe200078e00ff */
[----:B------:R-:W-:Y:S01]  /*0710*/  BSSY.RECONVERGENT B1, `(.L_x_9) ;  /* 0x0000016000017945 */ /* 0x000fe20003800200 */
[----:B------:R-:W-:Y:S01]  /*0720*/  IMAD.MOV.U32 R8, RZ, RZ, 0x1 ;  /* 0x00000001ff087424 */ /* 0x000fe200078e00ff */
[----:B------:R-:W-:Y:S01]  /*0730*/  DADD R22, R22, R6 ;  /* 0x0000000016167229 */ /* 0x000fe20000000006 */
        /* <DEDUP_REMOVED lines=16> */
[----:B------:R-:W-:Y:S02]  /*0840*/  MOV R11, 0x41c86a00 ;  /* 0x41c86a00000b7802 */ /* 0x000fe40000000f00 */
[----:B------:R-:W-:-:S07]  /*0850*/  MOV R0, 0x870 ;  /* 0x0000087000007802 */ /* 0x000fce0000000f00 */
[----:B------:R-:W-:Y:S05]  /*0860*/  CALL.REL.NOINC `($__internal_0_$__cuda_sm20_div_rn_f64_full) ;  /* 0x0000000400487944 */ /* 0x000fea0003c00000 */
.L_x_10:
[----:B------:R-:W-:Y:S05]  /*0870*/  BSYNC.RECONVERGENT B1 ;  /* 0x0000000000017941 */ /* 0x000fea0003800200 */
.L_x_9:
        /* <DEDUP_REMOVED lines=17> */
[----:B------:R-:W-:Y:S02]  /*0990*/  IMAD.MOV.U32 R12, RZ, RZ, RZ ;  /* 0x000000ffff0c7224 */ /* 0x000fe400078e00ff */
[----:B------:R-:W-:-:S07]  /*09a0*/  IMAD.MOV.U32 R13, RZ, RZ, 0x40100000 ;  /* 0x40100000ff0d7424 */ /* 0x000fce00078e00ff */
[----:B------:R-:W-:Y:S05]  /*09b0*/  CALL.REL.NOINC `($__internal_0_$__cuda_sm20_div_rn_f64_full) ;  /* 0x0000000000f47944 */ /* 0x000fea0003c00000 */
[----:B------:R-:W-:Y:S01]  /*09c0*/  MOV R6, R8 ;  /* 0x0000000800067202 */ /* 0x000fe20000000f00 */
[----:B------:R-:W-:-:S07]  /*09d0*/  IMAD.MOV.U32 R7, RZ, RZ, R9 ;  /* 0x000000ffff077224 */ /* 0x000fce00078e0009 */
.L_x_12:
[----:B------:R-:W-:Y:S05]  /*09e0*/  BSYNC.RECONVERGENT B1 ;  /* 0x0000000000017941 */ /* 0x000fea0003800200 */
.L_x_11:
[----:B------:R-:W0:Y:S01]  /*09f0*/  MUFU.RCP64H R9, 819200000 ;  /* 0x41c86a0000097908 */ /* 0x000e220000001800 */
[----:B------:R-:W-:Y:S01]  /*0a00*/  IMAD.MOV.U32 R10, RZ, RZ, 0x0 ;  /* 0x00000000ff0a7424 */ /* 0x000fe200078e00ff */
[----:B------:R-:W-:Y:S01]  /*0a10*/  BSSY.RECONVERGENT B1, `(.L_x_13) ;  /* 0x0000016000017945 */ /* 0x000fe20003800200 */
[----:B------:R-:W-:Y:S01]  /*0a20*/  IMAD.MOV.U32 R11, RZ, RZ, 0x41c86a00 ;  /* 0x41c86a00ff0b7424 */ /* 0x000fe200078e00ff */
[----:B------:R-:W-:Y:S01]  /*0a30*/  DADD R22, R22, R6 ;  /* 0x0000000016167229 */ /* 0x000fe20000000006 */
[----:B------:R-:W-:-:S06]  /*0a40*/  IMAD.MOV.U32 R8, RZ, RZ, 0x1 ;  /* 0x00000001ff087424 */ /* 0x000fcc00078e00ff */
        /* <DEDUP_REMOVED lines=14> */
[----:B------:R-:W-:Y:S01]  /*0b30*/  MOV R8, RZ ;  /* 0x000000ff00087202 */ /* 0x000fe20000000f00 */
[----:B------:R-:W-:Y:S01]  /*0b40*/  IMAD.MOV.U32 R11, RZ, RZ, 0x41c86a00 ;  /* 0x41c86a00ff0b7424 */ /* 0x000fe200078e00ff */
[----:B------:R-:W-:-:S07]  /*0b50*/  MOV R0, 0xb70 ;  /* 0x00000b7000007802 */ /* 0x000fce0000000f00 */
[----:B------:R-:W-:Y:S05]  /*0b60*/  CALL.REL.NOINC `($__internal_0_$__cuda_sm20_div_rn_f64_full) ;  /* 0x0000000000887944 */ /* 0x000fea0003c00000 */
.L_x_14:
[----:B------:R-:W-:Y:S05]  /*0b70*/  BSYNC.RECONVERGENT B1 ;  /* 0x0000000000017941 */ /* 0x000fea0003800200 */
.L_x_13:
        /* <DEDUP_REMOVED lines=22> */
.L_x_16:
[----:B------:R-:W-:Y:S05]  /*0ce0*/  BSYNC.RECONVERGENT B1 ;  /* 0x0000000000017941 */ /* 0x000fea0003800200 */
.L_x_15:
[C---:B------:R-:W-:Y:S01]  /*0cf0*/  VIADD R0, R4.reuse, 0x3 ;  /* 0x0000000304007836 */ /* 0x040fe20000000000 */
[----:B------:R-:W-:Y:S01]  /*0d00*/  DADD R22, R22, R6 ;  /* 0x0000000016167229 */ /* 0x000fe20000000006 */
[----:B------:R-:W-:-:S03]  /*0d10*/  VIADD R4, R4, 0x4 ;  /* 0x0000000404047836 */ /* 0x000fc60000000000 */
[----:B------:R-:W-:-:S13]  /*0d20*/  ISETP.GE.U32.AND P0, PT, R0, R3, PT ;  /* 0x000000030000720c */ /* 0x000fda0003f06070 */
[----:B------:R-:W-:Y:S05]  /*0d30*/  @!P0 BRA `(.L_x_17) ;  /* 0xfffffff000dc8947 */ /* 0x000fea000383ffff */
[----:B------:R-:W-:Y:S05]  /*0d40*/  BSYNC.RECONVERGENT B0 ;  /* 0x0000000000007941 */ /* 0x000fea0003800200 */
.L_x_0:
[----:B------:R-:W0:Y:S02]  /*0d50*/  LDC.64 R4, c[0x0][0x380] ;  /* 0x0000e000ff047b82 */ /* 0x000e240000000a00 */
[----:B0-----:R-:W-:-:S05]  /*0d60*/  IMAD.WIDE.U32 R2, R2, 0x8, R4 ;  /* 0x0000000802027825 */ /* 0x001fca00078e0004 */
[----:B------:R-:W-:Y:S01]  /*0d70*/  STG.E.64 desc[UR4][R2.64], R22 ;  /* 0x0000001602007986 */ /* 0x000fe2000c101b04 */
[----:B------:R-:W-:Y:S05]  /*0d80*/  EXIT ;  /* 0x000000000000794d */ /* 0x000fea0003800000 */
        .weak           $__internal_0_$__cuda_sm20_div_rn_f64_full
        .type           $__internal_0_$__cuda_sm20_div_rn_f64_full,@function
        .size           $__internal_0_$__cuda_sm20_div_rn_f64_full,(.L_x_24 - $__internal_0_$__cuda_sm20_div_rn_f64_full)
$__internal_0_$__cuda_sm20_div_rn_f64_full:
[C---:B------:R-:W-:Y:S01]  /*0d90*/  FSETP.GEU.AND P0, PT, |R11|.reuse, 1.469367938527859385e-39, PT ;  /* 0x001000000b00780b */ /* 0x040fe20003f0e200 */
[----:B------:R-:W-:Y:S01]  /*0da0*/  IMAD.MOV.U32 R14, RZ, RZ, 0x1 ;  /* 0x00000001ff0e7424 */ /* 0x000fe200078e00ff */
[----:B------:R-:W-:Y:S01]  /*0db0*/  MOV R10, R8 ;  /* 0x00000008000a7202 */ /* 0x000fe20000000f00 */
[----:B------:R-:W-:Y:S01]  /*0dc0*/  BSSY.RECONVERGENT B2, `(.L_x_18) ;  /* 0x0000054000027945 */ /* 0x000fe20003800200 */
[----:B------:R-:W-:Y:S02]  /*0dd0*/  LOP3.LUT R9, R11, 0x800fffff, RZ, 0xc0, !PT ;  /* 0x800fffff0b097812 */ /* 0x000fe400078ec0ff */
[----:B------:R-:W-:Y:S02]  /*0de0*/  FSETP.GEU.AND P2, PT, |R13|, 1.469367938527859385e-39, PT ;  /* 0x001000000d00780b */ /* 0x000fe40003f4e200 */
[----:B------:R-:W-:Y:S02]  /*0df0*/  LOP3.LUT R9, R9, 0x3ff00000, RZ, 0xfc, !PT ;  /* 0x3ff0000009097812 */ /* 0x000fe400078efcff */
[----:B------:R-:W-:-:S02]  /*0e00*/  LOP3.LUT R5, R13, 0x7ff00000, RZ, 0xc0, !PT ;  /* 0x7ff000000d057812 */ /* 0x000fc400078ec0ff */
[----:B------:R-:W-:Y:S01]  /*0e10*/  LOP3.LUT R24, R11, 0x7ff00000, RZ, 0xc0, !PT ;  /* 0x7ff000000b187812 */ /* 0x000fe200078ec0ff */
[----:B------:R-:W-:-:S03]  /*0e20*/  @!P0 DMUL R8, R10, 8.98846567431157953865e+307 ;  /* 0x7fe000000a088828 */ /* 0x000fc60000000000 */
[----:B------:R-:W-:-:S03]  /*0e30*/  ISETP.GE.U32.AND P1, PT, R5, R24, PT ;  /* 0x000000180500720c */ /* 0x000fc60003f26070 */
[----:B------:R-:W0:Y:S01]  /*0e40*/  MUFU.RCP64H R15, R9 ;  /* 0x00000009000f7308 */ /* 0x000e220000001800 */
[----:B------:R-:W-:-:S03]  /*0e50*/  @!P2 LOP3.LUT R6, R11, 0x7ff00000, RZ, 0xc0, !PT ;  /* 0x7ff000000b06a812 */ /* 0x000fc600078ec0ff */
[----:B------:R-:W-:Y:S02]  /*0e60*/  @!P0 LOP3.LUT R24, R9, 0x7ff00000, RZ, 0xc0, !PT ;  /* 0x7ff0000009188812 */ /* 0x000fe400078ec0ff */
[----:B------:R-:W-:Y:S01]  /*0e70*/  @!P2 ISETP.GE.U32.AND P3, PT, R5, R6, PT ;  /* 0x000000060500a20c */ /* 0x000fe20003f66070 */
[----:B------:R-:W-:-:S05]  /*0e80*/  IMAD.MOV.U32 R6, RZ, RZ, 0x1ca00000 ;  /* 0x1ca00000ff067424 */ /* 0x000fca00078e00ff */
[----:B------:R-:W-:-:S04]  /*0e90*/  @!P2 SEL R7, R6, 0x63400000, !P3 ;  /* 0x634000000607a807 */ /* 0x000fc80005800000 */
[----:B------:R-:W-:Y:S01]  /*0ea0*/  @!P2 LOP3.LUT R20, R7, 0x80000000, R13, 0xf8, !PT ;  /* 0x800000000714a812 */ /* 0x000fe200078ef80d */
[----:B0-----:R-:W-:Y:S01]  /*0eb0*/  DFMA R18, R14, -R8, 1 ;  /* 0x3ff000000e12742b */ /* 0x001fe20000000808 */
[----:B------:R-:W-:Y:S02]  /*0ec0*/  MOV R7, R5 ;  /* 0x0000000500077202 */ /* 0x000fe40000000f00 */
[----:B------:R-:W-:Y:S01]  /*0ed0*/  @!P2 LOP3.LUT R21, R20, 0x100000, RZ, 0xfc, !PT ;  /* 0x001000001415a812 */ /* 0x000fe200078efcff */
[----:B------:R-:W-:-:S04]  /*0ee0*/  @!P2 IMAD.MOV.U32 R20, RZ, RZ, RZ ;  /* 0x000000ffff14a224 */ /* 0x000fc800078e00ff */
[----:B------:R-:W-:-:S08]  /*0ef0*/  DFMA R18, R18, R18, R18 ;  /* 0x000000121212722b */ /* 0x000fd00000000012 */
[----:B------:R-:W-:Y:S01]  /*0f00*/  DFMA R18, R14, R18, R14 ;  /* 0x000000120e12722b */ /* 0x000fe2000000000e */
[----:B------:R-:W-:Y:S01]  /*0f10*/  SEL R15, R6, 0x63400000, !P1 ;  /* 0x63400000060f7807 */ /* 0x000fe20004800000 */
[----:B------:R-:W-:-:S03]  /*0f20*/  IMAD.MOV.U32 R14, RZ, RZ, R12 ;  /* 0x000000ffff0e7224 */ /* 0x000fc600078e000c */
[----:B------:R-:W-:-:S03]  /*0f30*/  LOP3.LUT R15, R15, 0x800fffff, R13, 0xf8, !PT ;  /* 0x800fffff0f0f7812 */ /* 0x000fc600078ef80d */
[----:B------:R-:W-:-:S03]  /*0f40*/  DFMA R16, R18, -R8, 1 ;  /* 0x3ff000001210742b */ /* 0x000fc60000000808 */
[----:B------:R-:W-:-:S05]  /*0f50*/  @!P2 DFMA R14, R14, 2, -R20 ;  /* 0x400000000e0ea82b */ /* 0x000fca0000000814 */
[----:B------:R-:W-:-:S05]  /*0f60*/  DFMA R16, R18, R16, R18 ;  /* 0x000000101210722b */ /* 0x000fca0000000012 */
[----:B------:R-:W-:-:S03]  /*0f70*/  @!P2 LOP3.LUT R7, R15, 0x7ff00000, RZ, 0xc0, !PT ;  /* 0x7ff000000f07a812 */ /* 0x000fc600078ec0ff */
[----:B------:R-:W-:Y:S02]  /*0f80*/  DMUL R18, R16, R14 ;  /* 0x0000000e10127228 */ /* 0x000fe40000000000 */
[----:B------:R-:W-:-:S05]  /*0f90*/  VIADD R25, R7, 0xffffffff ;  /* 0xffffffff07197836 */ /* 0x000fca0000000000 */
[----:B------:R-:W-:Y:S01]  /*0fa0*/  ISETP.GT.U32.AND P0, PT, R25, 0x7feffffe, PT ;  /* 0x7feffffe1900780c */ /* 0x000fe20003f04070 */
[----:B------:R-:W-:Y:S01]  /*0fb0*/  VIADD R25, R24, 0xffffffff ;  /* 0xffffffff18197836 */ /* 0x000fe20000000000 */
[----:B------:R-:W-:-:S04]  /*0fc0*/  DFMA R20, R18, -R8, R14 ;  /* 0x800000081214722b */ /* 0x000fc8000000000e */
[----:B------:R-:W-:-:S04]  /*0fd0*/  ISETP.GT.U32.OR P0, PT, R25, 0x7feffffe, P0 ;  /* 0x7feffffe1900780c */ /* 0x000fc80000704470 */
[----:B------:R-:W-:-:S09]  /*0fe0*/  DFMA R20, R16, R20, R18 ;  /* 0x000000141014722b */ /* 0x000fd20000000012 */
[----:B------:R-:W-:Y:S05]  /*0ff0*/  @P0 BRA `(.L_x_19) ;  /* 0x00000000006c0947 */ /* 0x000fea0003800000 */
[----:B------:R-:W-:-:S04]  /*1000*/  LOP3.LUT R12, R11, 0x7ff00000, RZ, 0xc0, !PT ;  /* 0x7ff000000b0c7812 */ /* 0x000fc800078ec0ff */
[CC--:B------:R-:W-:Y:S02]  /*1010*/  VIADDMNMX R7, R5.reuse, -R12.reuse, 0xb9600000, !PT ;  /* 0xb960000005077446 */ /* 0x0c0fe4000780090c */
[----:B------:R-:W-:Y:S02]  /*1020*/  ISETP.GE.U32.AND P0, PT, R5, R12, PT ;  /* 0x0000000c0500720c */ /* 0x000fe40003f06070 */
[----:B------:R-:W-:Y:S02]  /*1030*/  VIMNMX R5, PT, PT, R7, 0x46a00000, PT ;  /* 0x46a0000007057848 */ /* 0x000fe40003fe0100 */
[----:B------:R-:W-:-:S05]  /*1040*/  SEL R6, R6, 0x63400000, !P0 ;  /* 0x6340000006067807 */ /* 0x000fca0004000000 */
[----:B------:R-:W-:Y:S01]  /*1050*/  IMAD.IADD R5, R5, 0x1, -R6 ;  /* 0x0000000105057824 */ /* 0x000fe200078e0a06 */
[----:B------:R-:W-:-:S03]  /*1060*/  MOV R6, RZ ;  /* 0x000000ff00067202 */ /* 0x000fc60000000f00 */
[----:B------:R-:W-:-:S06]  /*1070*/  VIADD R7, R5, 0x7fe00000 ;  /* 0x7fe0000005077836 */ /* 0x000fcc0000000000 */
[----:B------:R-:W-:-:S10]  /*1080*/  DMUL R16, R20, R6 ;  /* 0x0000000614107228 */ /* 0x000fd40000000000 */
[----:B------:R-:W-:-:S13]  /*1090*/  FSETP.GTU.AND P0, PT, |R17|, 1.469367938527859385e-39, PT ;  /* 0x001000001100780b */ /* 0x000fda0003f0c200 */
[----:B------:R-:W-:Y:S05]  /*10a0*/  @P0 BRA `(.L_x_20) ;  /* 0x0000000000940947 */ /* 0x000fea0003800000 */
[----:B------:R-:W-:Y:S01]  /*10b0*/  DFMA R8, R20, -R8, R14 ;  /* 0x800000081408722b */ /* 0x000fe2000000000e */
[----:B------:R-:W-:-:S09]  /*10c0*/  IMAD.MOV.U32 R6, RZ, RZ, RZ ;  /* 0x000000ffff067224 */ /* 0x000fd200078e00ff */
[C---:B------:R-:W-:Y:S02]  /*10d0*/  FSETP.NEU.AND P0, PT, R9.reuse, RZ, PT ;  /* 0x000000ff0900720b */ /* 0x040fe40003f0d000 */
[----:B------:R-:W-:-:S04]  /*10e0*/  LOP3.LUT R11, R9, 0x80000000, R11, 0x48, !PT ;  /* 0x80000000090b7812 */ /* 0x000fc800078e480b */
[----:B------:R-:W-:-:S07]  /*10f0*/  LOP3.LUT R7, R11, R7, RZ, 0xfc, !PT ;  /* 0x000000070b077212 */ /* 0x000fce00078efcff */
[----:B------:R-:W-:Y:S05]  /*1100*/  @!P0 BRA `(.L_x_20) ;  /* 0x00000000007c8947 */ /* 0x000fea0003800000 */
[----:B------:R-:W-:Y:S01]  /*1110*/  IMAD.MOV R9, RZ, RZ, -R5 ;  /* 0x000000ffff097224 */ /* 0x000fe200078e0a05 */
[----:B------:R-:W-:Y:S01]  /*1120*/  DMUL.RP R6, R20, R6 ;  /* 0x0000000614067228 */ /* 0x000fe20000008000 */
[----:B------:R-:W-:Y:S01]  /*1130*/  IMAD.MOV.U32 R8, RZ, RZ, RZ ;  /* 0x000000ffff087224 */ /* 0x000fe200078e00ff */
[----:B------:R-:W-:-:S05]  /*1140*/  IADD3 R5, PT, PT, -R5, -0x43300000, RZ ;  /* 0xbcd0000005057810 */ /* 0x000fca0007ffe1ff */
[----:B------:R-:W-:-:S03]  /*1150*/  DFMA R8, R16, -R8, R20 ;  /* 0x800000081008722b */ /* 0x000fc60000000014 */
[----:B------:R-:W-:-:S07]  /*1160*/  LOP3.LUT R11, R7, R11, RZ, 0x3c, !PT ;  /* 0x0000000b070b7212 */ /* 0x000fce00078e3cff */
[----:B------:R-:W-:-:S04]  /*1170*/  FSETP.NEU.AND P0, PT, |R9|, R5, PT ;  /* 0x000000050900720b */ /* 0x000fc80003f0d200 */
[----:B------:R-:W-:Y:S02]  /*1180*/  FSEL R16, R6, R16, !P0 ;  /* 0x0000001006107208 */ /* 0x000fe40004000000 */
[----:B------:R-:W-:Y:S01]  /*1190*/  FSEL R17, R11, R17, !P0 ;  /* 0x000000110b117208 */ /* 0x000fe20004000000 */
[----:B------:R-:W-:Y:S06]  /*11a0*/  BRA `(.L_x_20) ;  /* 0x0000000000547947 */ /* 0x000fec0003800000 */
.L_x_19:
[----:B------:R-:W-:-:S14]  /*11b0*/  DSETP.NAN.AND P0, PT, R12, R12, PT ;  /* 0x0000000c0c00722a */ /* 0x000fdc0003f08000 */
[----:B------:R-:W-:Y:S05]  /*11c0*/  @P0 BRA `(.L_x_21) ;  /* 0x0000000000440947 */ /* 0x000fea0003800000 */
[----:B------:R-:W-:-:S14]  /*11d0*/  DSETP.NAN.AND P0, PT, R10, R10, PT ;  /* 0x0000000a0a00722a */ /* 0x000fdc0003f08000 */
[----:B------:R-:W-:Y:S05]  /*11e0*/  @P0 BRA `(.L_x_22) ;  /* 0x0000000000300947 */ /* 0x000fea0003800000 */
[----:B------:R-:W-:Y:S01]  /*11f0*/  ISETP.NE.AND P0, PT, R7, R24, PT ;  /* 0x000000180700720c */ /* 0x000fe20003f05270 */
[----:B------:R-:W-:Y:S01]  /*1200*/  IMAD.MOV.U32 R17, RZ, RZ, -0x80000 ;  /* 0xfff80000ff117424 */ /* 0x000fe200078e00ff */
[----:B------:R-:W-:-:S11]  /*1210*/  MOV R16, 0x0 ;  /* 0x0000000000107802 */ /* 0x000fd60000000f00 */
[----:B------:R-:W-:Y:S05]  /*1220*/  @!P0 BRA `(.L_x_20) ;  /* 0x0000000000348947 */ /* 0x000fea0003800000 */
[----:B------:R-:W-:Y:S02]  /*1230*/  ISETP.NE.AND P0, PT, R7, 0x7ff00000, PT ;  /* 0x7ff000000700780c */ /* 0x000fe40003f05270 */
[----:B------:R-:W-:Y:S02]  /*1240*/  LOP3.LUT R17, R13, 0x80000000, R11, 0x48, !PT ;  /* 0x800000000d117812 */ /* 0x000fe400078e480b */
[----:B------:R-:W-:-:S13]  /*1250*/  ISETP.EQ.OR P0, PT, R24, RZ, !P0 ;  /* 0x000000ff1800720c */ /* 0x000fda0004702670 */
[----:B------:R-:W-:Y:S01]  /*1260*/  @P0 LOP3.LUT R5, R17, 0x7ff00000, RZ, 0xfc, !PT ;  /* 0x7ff0000011050812 */ /* 0x000fe200078efcff */
[----:B------:R-:W-:Y:S02]  /*1270*/  @!P0 IMAD.MOV.U32 R16, RZ, RZ, RZ ;  /* 0x000000ffff108224 */ /* 0x000fe400078e00ff */
[----:B------:R-:W-:Y:S01]  /*1280*/  @P0 IMAD.MOV.U32 R16, RZ, RZ, RZ ;  /* 0x000000ffff100224 */ /* 0x000fe200078e00ff */
[----:B------:R-:W-:Y:S01]  /*1290*/  @P0 MOV R17, R5 ;  /* 0x0000000500110202 */ /* 0x000fe20000000f00 */
[----:B------:R-:W-:Y:S06]  /*12a0*/  BRA `(.L_x_20) ;  /* 0x0000000000147947 */ /* 0x000fec0003800000 */
.L_x_22:
[----:B------:R-:W-:Y:S01]  /*12b0*/  LOP3.LUT R17, R11, 0x80000, RZ, 0xfc, !PT ;  /* 0x000800000b117812 */ /* 0x000fe200078efcff */
[----:B------:R-:W-:Y:S01]  /*12c0*/  IMAD.MOV.U32 R16, RZ, RZ, R10 ;  /* 0x000000ffff107224 */ /* 0x000fe200078e000a */
[----:B------:R-:W-:Y:S06]  /*12d0*/  BRA `(.L_x_20) ;  /* 0x0000000000087947 */ /* 0x000fec0003800000 */
.L_x_21:
[----:B------:R-:W-:Y:S01]  /*12e0*/  LOP3.LUT R17, R13, 0x80000, RZ, 0xfc, !PT ;  /* 0x000800000d117812 */ /* 0x000fe200078efcff */
[----:B------:R-:W-:-:S07]  /*12f0*/  IMAD.MOV.U32 R16, RZ, RZ, R12 ;  /* 0x000000ffff107224 */ /* 0x000fce00078e000c */
.L_x_20:
[----:B------:R-:W-:Y:S05]  /*1300*/  BSYNC.RECONVERGENT B2 ;  /* 0x0000000000027941 */ /* 0x000fea0003800200 */
.L_x_18:
[----:B------:R-:W-:Y:S01]  /*1310*/  IMAD.MOV.U32 R6, RZ, RZ, R0 ;  /* 0x000000ffff067224 */ /* 0x000fe200078e0000 */
[----:B------:R-:W-:Y:S01]  /*1320*/  MOV R9, R17 ;  /* 0x0000001100097202 */ /* 0x000fe20000000f00 */
[----:B------:R-:W-:Y:S02]  /*1330*/  IMAD.MOV.U32 R7, RZ, RZ, 0x0 ;  /* 0x00000000ff077424 */ /* 0x000fe400078e00ff */
[----:B------:R-:W-:Y:S02]  /*1340*/  IMAD.MOV.U32 R8, RZ, RZ, R16 ;  /* 0x000000ffff087224 */ /* 0x000fe400078e0010 */
[----:B------:R-:W-:Y:S05]  /*1350*/  RET.REL.NODEC R6 `(_Z11integral_piPd) ;  /* 0xffffffec06287950 */ /* 0x000fea0003c3ffff */
.L_x_23:
[----:B------:R-:W-:-:S00]  /*1360*/  BRA `(.L_x_23) ;  /* 0xfffffffc00fc7947 */ /* 0x000fc0000383ffff */
[----:B------:R-:W-:-:S00]  /*1370*/  NOP ;  /* 0x0000000000007918 */ /* 0x000fc00000000000 */
        /* <DEDUP_REMOVED lines=8> */
.L_x_24:


//--------------------- .nv.shared.reserved.0     --------------------------
	.section	.nv.shared.reserved.0,"aw",@nobits
	.weak		__nv_reservedSMEM_offset_0_alias
	.size		__nv_reservedSMEM_offset_0_alias, 0, 64
	.other		__nv_reservedSMEM_offset_0_alias,@"STO_CUDA_RESERVED_SHARED STV_DEFAULT"
__nv_reservedSMEM_offset_0_alias:
	.zero		0
	.zero		64


//--------------------- .nv.constant0._Z11integral_piPd --------------------------
	.section	.nv.constant0._Z11integral_piPd,"a",@progbits
	.sectionflags	@""
	.align	4
.nv.constant0._Z11integral_piPd:
	.zero		904


//--------------------- SYMBOLS --------------------------

	.type		.nv.reservedSmem.offset0,@object
	.size		.nv.reservedSmem.offset0,0x4
